	.headerflags	@"EF_CUDA_TEXMODE_UNIFIED EF_CUDA_64BIT_ADDRESS EF_CUDA_ACCELERATORS EF_CUDA_SM90 EF_CUDA_VIRTUAL_SM(EF_CUDA_SM90)"
	.elftype	@"ET_EXEC"


//--------------------- .nv.info                  --------------------------
	.section	.nv.info,"",@"SHT_CUDA_INFO"
	.align	4


	//----- nvinfo : EIATTR_REGCOUNT
	.align		4
        /*0000*/ 	.byte	0x04, 0x2f
        /*0002*/ 	.short	(.L_1 - .L_0)
	.align		4
.L_0:
        /*0004*/ 	.word	index@(triton_poi_fused_ge_le_logical_and_3)
        /*0008*/ 	.word	0x00000010


	//----- nvinfo : EIATTR_MIN_STACK_SIZE
	.align		4
.L_1:
        /*000c*/ 	.byte	0x04, 0x12
        /*000e*/ 	.short	(.L_3 - .L_2)
	.align		4
.L_2:
        /*0010*/ 	.word	index@(triton_poi_fused_ge_le_logical_and_3)
        /*0014*/ 	.word	0x00000000


	//----- nvinfo : EIATTR_FRAME_SIZE
	.align		4
.L_3:
        /*0018*/ 	.byte	0x04, 0x11
        /*001a*/ 	.short	(.L_5 - .L_4)
	.align		4
.L_4:
        /*001c*/ 	.word	index@(triton_poi_fused_ge_le_logical_and_3)
        /*0020*/ 	.word	0x00000000


	//----- nvinfo : EIATTR_MIN_STACK_SIZE
	.align		4
.L_5:
        /*0024*/ 	.byte	0x04, 0x12
        /*0026*/ 	.short	(.L_7 - .L_6)
	.align		4
.L_6:
        /*0028*/ 	.word	index@(triton_poi_fused_ge_le_logical_and_3)
        /*002c*/ 	.word	0x00000000
.L_7:


//--------------------- .nv.info.triton_poi_fused_ge_le_logical_and_3 --------------------------
	.section	.nv.info.triton_poi_fused_ge_le_logical_and_3,"",@"SHT_CUDA_INFO"
	.sectionflags	@""
	.align	4


	//----- nvinfo : EIATTR_CUDA_API_VERSION
	.align		4
        /*0000*/ 	.byte	0x04, 0x37
        /*0002*/ 	.short	(.L_9 - .L_8)
.L_8:
        /*0004*/ 	.word	0x0000007c


	//----- nvinfo : EIATTR_KPARAM_INFO
	.align		4
.L_9:
        /*0008*/ 	.byte	0x04, 0x17
        /*000a*/ 	.short	(.L_11 - .L_10)
.L_10:
        /*000c*/ 	.word	0x00000000
        /*0010*/ 	.short	0x0004
        /*0012*/ 	.short	0x0020
        /*0014*/ 	.byte	0x00, 0xf0, 0x11, 0x00


	//----- nvinfo : EIATTR_KPARAM_INFO
	.align		4
.L_11:
        /*0018*/ 	.byte	0x04, 0x17
        /*001a*/ 	.short	(.L_13 - .L_12)
.L_12:
        /*001c*/ 	.word	0x00000000
        /*0020*/ 	.short	0x0003
        /*0022*/ 	.short	0x0018
        /*0024*/ 	.byte	0x00, 0xf4, 0x21, 0x00


	//----- nvinfo : EIATTR_KPARAM_INFO
	.align		4
.L_13:
        /*0028*/ 	.byte	0x04, 0x17
        /*002a*/ 	.short	(.L_15 - .L_14)
.L_14:
        /*002c*/ 	.word	0x00000000
        /*0030*/ 	.short	0x0002
        /*0032*/ 	.short	0x0010
        /*0034*/ 	.byte	0x00, 0xf4, 0x21, 0x00


	//----- nvinfo : EIATTR_KPARAM_INFO
	.align		4
.L_15:
        /*0038*/ 	.byte	0x04, 0x17
        /*003a*/ 	.short	(.L_17 - .L_16)
.L_16:
        /*003c*/ 	.word	0x00000000
        /*0040*/ 	.short	0x0001
        /*0042*/ 	.short	0x0008
        /*0044*/ 	.byte	0x00, 0xf4, 0x21, 0x00


	//----- nvinfo : EIATTR_KPARAM_INFO
	.align		4
.L_17:
        /*0048*/ 	.byte	0x04, 0x17
        /*004a*/ 	.short	(.L_19 - .L_18)
.L_18:
        /*004c*/ 	.word	0x00000000
        /*0050*/ 	.short	0x0000
        /*0052*/ 	.short	0x0000
        /*0054*/ 	.byte	0x00, 0xf4, 0x21, 0x00


	//----- nvinfo : EIATTR_SPARSE_MMA_MASK
	.align		4
.L_19:
        /*0058*/ 	.byte	0x03, 0x50
        /*005a*/ 	.short	0x0000


	//----- nvinfo : EIATTR_MAXREG_COUNT
	.align		4
        /*005c*/ 	.byte	0x03, 0x1b
        /*005e*/ 	.short	0x00ff


	//----- nvinfo : EIATTR_EXIT_INSTR_OFFSETS
	.align		4
        /*0060*/ 	.byte	0x04, 0x1c
        /*0062*/ 	.short	(.L_21 - .L_20)


	//   ....[0]....
.L_20:
        /*0064*/ 	.word	0x000002a0


	//   ....[1]....
        /*0068*/ 	.word	0x000002c0


	//----- nvinfo : EIATTR_REQNTID
	.align		4
.L_21:
        /*006c*/ 	.byte	0x04, 0x10
        /*006e*/ 	.short	(.L_23 - .L_22)
.L_22:
        /*0070*/ 	.word	0x00000080
        /*0074*/ 	.word	0x00000001
        /*0078*/ 	.word	0x00000001


	//----- nvinfo : EIATTR_CBANK_PARAM_SIZE
	.align		4
.L_23:
        /*007c*/ 	.byte	0x03, 0x19
        /*007e*/ 	.short	0x0024


	//----- nvinfo : EIATTR_PARAM_CBANK
	.align		4
        /*0080*/ 	.byte	0x04, 0x0a
        /*0082*/ 	.short	(.L_25 - .L_24)
	.align		4
.L_24:
        /*0084*/ 	.word	index@(.nv.constant0.triton_poi_fused_ge_le_logical_and_3)
        /*0088*/ 	.short	0x0210
        /*008a*/ 	.short	0x0024


	//----- nvinfo : EIATTR_SW_WAR
	.align		4
.L_25:
        /*008c*/ 	.byte	0x04, 0x36
        /*008e*/ 	.short	(.L_27 - .L_26)
.L_26:
        /*0090*/ 	.word	0x00000008
.L_27:


//--------------------- .nv.callgraph             --------------------------
	.section	.nv.callgraph,"",@"SHT_CUDA_CALLGRAPH"
	.align	4
	.sectionentsize	8
	.align		4
        /*0000*/ 	.word	0x00000000
	.align		4
        /*0004*/ 	.word	0xffffffff
	.align		4
        /*0008*/ 	.word	0x00000000
	.align		4
        /*000c*/ 	.word	0xfffffffe
	.align		4
        /*0010*/ 	.word	0x00000000
	.align		4
        /*0014*/ 	.word	0xfffffffd
	.align		4
        /*0018*/ 	.word	0x00000000
	.align		4
        /*001c*/ 	.word	0xfffffffc


//--------------------- .text.triton_poi_fused_ge_le_logical_and_3 --------------------------
	.section	.text.triton_poi_fused_ge_le_logical_and_3,"ax",@progbits
	.align	128
        .global         triton_poi_fused_ge_le_logical_and_3
        .type           triton_poi_fused_ge_le_logical_and_3,@function
        .size           triton_poi_fused_ge_le_logical_and_3,(.L_x_1 - triton_poi_fused_ge_le_logical_and_3)
        .other          triton_poi_fused_ge_le_logical_and_3,@"STO_CUDA_ENTRY STV_DEFAULT"
triton_poi_fused_ge_le_logical_and_3:
.text.triton_poi_fused_ge_le_logical_and_3:
[----:B------:R-:W0:Y:S02]  /*0000*/  LDC R1, c[0x0][0x28] ;  /* 0x00000a00ff017b82 */ /* 0x000e240000000800 */
[----:B------:R-:W1:Y:S01]  /*0010*/  S2R R0, SR_TID.X ;  /* 0x0000000000007919 */ /* 0x000e620000002100 */
[----:B------:R-:W2:Y:S01]  /*0020*/  LDC.64 R6, c[0x0][0x218] ;  /* 0x00008600ff067b82 */ /* 0x000ea20000000a00 */
[----:B------:R-:W-:Y:S01]  /*0030*/  ULDC.64 UR4, c[0x0][0x208] ;  /* 0x0000820000047ab9 */ /* 0x000fe20000000a00 */
[----:B------:R-:W-:Y:S01]  /*0040*/  ULDC.64 UR6, c[0x0][0x228] ;  /* 0x00008a0000067ab9 */ /* 0x000fe20000000a00 */
[----:B------:R-:W3:Y:S01]  /*0050*/  S2R R3, SR_CTAID.X ;  /* 0x0000000000037919 */ /* 0x000ee20000002500 */
[----:B-1----:R-:W-:Y:S02]  /*0060*/  LOP3.LUT R0, R0, 0x7f, RZ, 0xc0, !PT ;  /* 0x0000007f00007812 */ /* 0x002fe400078ec0ff */
[----:B---3--:R-:W-:-:S03]  /*0070*/  SHF.R.S32.HI R2, RZ, 0x18, R3 ;  /* 0x00000018ff027819 */ /* 0x008fc60000011403 */
[----:B------:R-:W-:Y:S01]  /*0080*/  IMAD R0, R3, 0x80, R0 ;  /* 0x0000008003007824 */ /* 0x000fe200078e0200 */
[----:B------:R-:W-:-:S03]  /*0090*/  SGXT R3, R2, 0x1 ;  /* 0x000000010203781a */ /* 0x000fc60000000200 */
[C---:B------:R-:W-:Y:S01]  /*00a0*/  IMAD.HI R4, R0.reuse, 0x38e38e39, RZ ;  /* 0x38e38e3900047827 */ /* 0x040fe200078e02ff */
[----:B------:R-:W-:Y:S02]  /*00b0*/  ISETP.GE.AND P1, PT, R0, 0x240, PT ;  /* 0x000002400000780c */ /* 0x000fe40003f26270 */
[----:B------:R-:W-:Y:S02]  /*00c0*/  LEA.HI R3, R3, R0, RZ, 0x4 ;  /* 0x0000000003037211 */ /* 0x000fe400078f20ff */
[----:B------:R-:W-:Y:S02]  /*00d0*/  SHF.R.U32.HI R5, RZ, 0x1f, R4 ;  /* 0x0000001fff057819 */ /* 0x000fe40000011604 */
[----:B------:R-:W-:Y:S02]  /*00e0*/  SHF.R.S32.HI R8, RZ, 0x4, R3 ;  /* 0x00000004ff087819 */ /* 0x000fe40000011403 */
[----:B------:R-:W1:Y:S01]  /*00f0*/  LDC.64 R2, c[0x0][0x210] ;  /* 0x00008400ff027b82 */ /* 0x000e620000000a00 */
[----:B------:R-:W-:-:S02]  /*0100*/  LEA.HI.SX32 R13, R4, R5, 0x1b ;  /* 0x00000005040d7211 */ /* 0x000fc400078fdaff */
[----:B------:R-:W-:Y:S01]  /*0110*/  CS2R R4, SRZ ;  /* 0x0000000000047805 */ /* 0x000fe2000001ff00 */
[----:B------:R-:W-:-:S04]  /*0120*/  IMAD.HI R9, R8, 0x38e38e39, RZ ;  /* 0x38e38e3908097827 */ /* 0x000fc800078e02ff */
[----:B------:R-:W-:Y:S01]  /*0130*/  IMAD R12, R13, -0x90, R0 ;  /* 0xffffff700d0c7824 */ /* 0x000fe200078e0200 */
[----:B------:R-:W-:-:S04]  /*0140*/  SHF.R.S32.HI R10, RZ, 0x1, R9 ;  /* 0x00000001ff0a7819 */ /* 0x000fc80000011409 */
[----:B------:R-:W-:Y:S02]  /*0150*/  LEA.HI R9, R9, R10, RZ, 0x1 ;  /* 0x0000000a09097211 */ /* 0x000fe400078f08ff */
[----:B------:R-:W3:Y:S03]  /*0160*/  LDC.64 R10, c[0x0][0x220] ;  /* 0x00008800ff0a7b82 */ /* 0x000ee60000000a00 */
[----:B------:R-:W-:-:S04]  /*0170*/  IMAD R9, R9, -0x9, R8 ;  /* 0xfffffff709097824 */ /* 0x000fc800078e0208 */
[----:B--2---:R-:W-:Y:S01]  /*0180*/  IMAD.WIDE R6, R9, 0x8, R6 ;  /* 0x0000000809067825 */ /* 0x004fe200078e0206 */
[----:B------:R-:W-:-:S03]  /*0190*/  CS2R R8, SRZ ;  /* 0x0000000000087805 */ /* 0x000fc6000001ff00 */
[----:B-1----:R-:W-:-:S03]  /*01a0*/  IMAD.WIDE R2, R12, 0x8, R2 ;  /* 0x000000080c027825 */ /* 0x002fc600078e0202 */
[----:B------:R-:W2:Y:S04]  /*01b0*/  @!P1 LDG.E.EL.64 R8, desc[UR4][R6.64] ;  /* 0x0000000406089981 */ /* 0x000ea8000c2e1b00 */
[----:B------:R1:W4:Y:S01]  /*01c0*/  @!P1 LDG.E.EL.64 R4, desc[UR4][R2.64] ;  /* 0x0000000402049981 */ /* 0x000322000c2e1b00 */
[----:B------:R-:W-:Y:S02]  /*01d0*/  IMAD R13, R13, 0x120, R12 ;  /* 0x000001200d0d7824 */ /* 0x000fe400078e020c */
[----:B------:R-:W-:Y:S02]  /*01e0*/  IMAD.MOV.U32 R12, RZ, RZ, RZ ;  /* 0x000000ffff0c7224 */ /* 0x000fe400078e00ff */
[----:B---3--:R-:W-:-:S05]  /*01f0*/  IMAD.WIDE R10, R13, 0x4, R10 ;  /* 0x000000040d0a7825 */ /* 0x008fca00078e020a */
[----:B------:R-:W3:Y:S01]  /*0200*/  @!P1 LDG.E R12, desc[UR4][R10.64] ;  /* 0x000000040a0c9981 */ /* 0x000ee2000c1e1900 */
[----:B-1----:R-:W-:-:S04]  /*0210*/  IADD3 R2, P2, R0, UR6, RZ ;  /* 0x0000000600027c10 */ /* 0x002fc8000ff5e0ff */
[----:B------:R-:W-:Y:S01]  /*0220*/  LEA.HI.X.SX32 R3, R0, UR7, 0x1, P2 ;  /* 0x0000000700037c11 */ /* 0x000fe200090f0eff */
[----:B--2---:R-:W-:Y:S08]  /*0230*/  I2F.S64 R9, R8 ;  /* 0x0000000800097312 */ /* 0x004ff00000301400 */
[----:B----4-:R-:W1:Y:S02]  /*0240*/  I2F.S64 R4, R4 ;  /* 0x0000000400047312 */ /* 0x010e640000301400 */
[----:B-1----:R-:W-:-:S04]  /*0250*/  FADD R13, R4, R9 ;  /* 0x00000009040d7221 */ /* 0x002fc80000000000 */
[----:B---3--:R-:W-:-:S05]  /*0260*/  FADD R12, R13, R12 ;  /* 0x0000000c0d0c7221 */ /* 0x008fca0000000000 */
[----:B------:R-:W-:-:S04]  /*0270*/  FSETP.GTU.AND P0, PT, R12, 5, PT ;  /* 0x40a000000c00780b */ /* 0x000fc80003f0c000 */
[----:B------:R-:W-:-:S04]  /*0280*/  FSETP.GE.AND P0, PT, R12, RZ, !P0 ;  /* 0x000000ff0c00720b */ /* 0x000fc80004706000 */
[----:B------:R-:W-:Y:S01]  /*0290*/  SEL R7, RZ, 0x1, !P0 ;  /* 0x00000001ff077807 */ /* 0x000fe20004000000 */
[----:B------:R-:W-:Y:S08]  /*02a0*/  @P1 EXIT ;  /* 0x000000000000194d */ /* 0x000ff00003800000 */
[----:B------:R-:W-:Y:S01]  /*02b0*/  STG.E.U8 desc[UR4][R2.64], R7 ;  /* 0x0000000702007986 */ /* 0x000fe2000c101104 */
[----:B------:R-:W-:Y:S05]  /*02c0*/  EXIT ;  /* 0x000000000000794d */ /* 0x000fea0003800000 */
.L_x_0:
[----:B------:R-:W-:-:S00]  /*02d0*/  BRA `(.L_x_0) ;  /* 0xfffffffc00fc7947 */ /* 0x000fc0000383ffff */
[----:B------:R-:W-:-:S00]  /*02e0*/  NOP ;  /* 0x0000000000007918 */ /* 0x000fc00000000000 */
        /* <DEDUP_REMOVED lines=9> */
.L_x_1:


//--------------------- .nv.constant0.triton_poi_fused_ge_le_logical_and_3 --------------------------
	.section	.nv.constant0.triton_poi_fused_ge_le_logical_and_3,"a",@progbits
	.sectionflags	@""
	.align	4
.nv.constant0.triton_poi_fused_ge_le_logical_and_3:
	.zero		564
